//
// Generated by NVIDIA NVVM Compiler
//
// Compiler Build ID: CL-36424714
// Cuda compilation tools, release 13.0, V13.0.88
// Based on NVVM 20.0.0
//

.version 9.0
.target sm_100
.address_size 64

	// .globl	_Z16scanHillisSteelePiS_i
.extern .shared .align 16 .b8 tmp[];

.visible .entry _Z16scanHillisSteelePiS_i(
	.param .u64 .ptr .align 1 _Z16scanHillisSteelePiS_i_param_0,
	.param .u64 .ptr .align 1 _Z16scanHillisSteelePiS_i_param_1,
	.param .u32 _Z16scanHillisSteelePiS_i_param_2
)
{
	.reg .pred 	%p<5>;
	.reg .b32 	%r<45>;
	.reg .b64 	%rd<9>;

	ld.param.u64 	%rd1, [_Z16scanHillisSteelePiS_i_param_0];
	ld.param.u64 	%rd2, [_Z16scanHillisSteelePiS_i_param_1];
	ld.param.u32 	%r13, [_Z16scanHillisSteelePiS_i_param_2];
	mov.u32 	%r1, %tid.x;
	setp.eq.s32 	%p1, %r1, 0;
	mov.b32 	%r40, 0;
	@%p1 bra 	$L__BB0_2;
	cvta.to.global.u64 	%rd3, %rd2;
	add.s32 	%r15, %r1, -1;
	mul.wide.u32 	%rd4, %r15, 4;
	add.s64 	%rd5, %rd3, %rd4;
	ld.global.u32 	%r40, [%rd5];
$L__BB0_2:
	shl.b32 	%r17, %r1, 2;
	mov.u32 	%r18, tmp;
	add.s32 	%r4, %r18, %r17;
	st.shared.u32 	[%r4], %r40;
	bar.sync 	0;
	setp.lt.s32 	%p2, %r13, 2;
	mov.b32 	%r44, 0;
	@%p2 bra 	$L__BB0_8;
	mov.b32 	%r42, 0;
	mov.b32 	%r41, 1;
$L__BB0_4:
	xor.b32  	%r44, %r42, 1;
	setp.lt.u32 	%p3, %r1, %r41;
	@%p3 bra 	$L__BB0_6;
	mad.lo.s32 	%r21, %r42, %r13, %r1;
	sub.s32 	%r22, %r21, %r41;
	shl.b32 	%r23, %r22, 2;
	add.s32 	%r25, %r18, %r23;
	ld.shared.u32 	%r26, [%r25];
	shl.b32 	%r27, %r41, 2;
	add.s32 	%r28, %r25, %r27;
	ld.shared.u32 	%r29, [%r28];
	add.s32 	%r43, %r29, %r26;
	bra.uni 	$L__BB0_7;
$L__BB0_6:
	mul.lo.s32 	%r30, %r42, %r13;
	shl.b32 	%r31, %r30, 2;
	add.s32 	%r32, %r4, %r31;
	ld.shared.u32 	%r43, [%r32];
$L__BB0_7:
	mul.lo.s32 	%r33, %r44, %r13;
	shl.b32 	%r34, %r33, 2;
	add.s32 	%r35, %r4, %r34;
	st.shared.u32 	[%r35], %r43;
	bar.sync 	0;
	shl.b32 	%r41, %r41, 1;
	setp.lt.s32 	%p4, %r41, %r13;
	mov.u32 	%r42, %r44;
	@%p4 bra 	$L__BB0_4;
$L__BB0_8:
	cvta.to.global.u64 	%rd6, %rd1;
	mul.lo.s32 	%r36, %r44, %r13;
	shl.b32 	%r37, %r36, 2;
	add.s32 	%r38, %r4, %r37;
	ld.shared.u32 	%r39, [%r38];
	mul.wide.u32 	%rd7, %r1, 4;
	add.s64 	%rd8, %rd6, %rd7;
	st.global.u32 	[%rd8], %r39;
	ret;

}


// ===== COMPILED SASS (sm_100) =====

	.target	sm_100

	.elftype	@"ET_EXEC"


//--------------------- .note.nv.tkinfo           --------------------------
	.section	.note.nv.tkinfo,"",@"SHT_NOTE"
	.sectionflags	@"SHF_NOTE_NV_TKINFO"
	.tkinfo
        /*0018*/ 	.word	0x00000002
        /*0030*/ 	.string	""
        /*0030*/ 	.string	"ptxas"
        /*0030*/ 	.string	"Cuda compilation tools, release 13.0, V13.0.88"
        /*0030*/ 	.string	"Build cuda_13.0.r13.0/compiler.36424714_0"
        /*0030*/ 	.string	"-arch sm_100 -m 64 "



//--------------------- .note.nv.cuinfo           --------------------------
	.section	.note.nv.cuinfo,"",@"SHT_NOTE"
	.sectionflags	@"SHF_NOTE_NV_CUINFO"
        /*0018*/ 	.short	0x0002
        /*001a*/ 	.short	0x0064
        /*001c*/ 	.short	0x0082
	.zero		2


//--------------------- .nv.info                  --------------------------
	.section	.nv.info,"",@"SHT_CUDA_INFO"
	.align	4


	//----- nvinfo : EIATTR_REGCOUNT
	.align		4
        /*0000*/ 	.byte	0x04, 0x2f
        /*0002*/ 	.short	(.L_1 - .L_0)
	.align		4
.L_0:
        /*0004*/ 	.word	index@(_Z16scanHillisSteelePiS_i)
        /*0008*/ 	.word	0x0000000c


	//----- nvinfo : EIATTR_FRAME_SIZE
	.align		4
.L_1:
        /*000c*/ 	.byte	0x04, 0x11
        /*000e*/ 	.short	(.L_3 - .L_2)
	.align		4
.L_2:
        /*0010*/ 	.word	index@(_Z16scanHillisSteelePiS_i)
        /*0014*/ 	.word	0x00000000


	//----- nvinfo : EIATTR_MIN_STACK_SIZE
	.align		4
.L_3:
        /*0018*/ 	.byte	0x04, 0x12
        /*001a*/ 	.short	(.L_5 - .L_4)
	.align		4
.L_4:
        /*001c*/ 	.word	index@(_Z16scanHillisSteelePiS_i)
        /*0020*/ 	.word	0x00000000
.L_5:


//--------------------- .nv.compat                --------------------------
	.section	.nv.compat,"",@"SHT_CUDA_COMPAT_INFO"
	.align	4
        /*0000*/ 	.byte	0x02, 0x09, 0x00, 0x00, 0x02, 0x02, 0x01, 0x00, 0x02, 0x05, 0x05, 0x00, 0x03, 0x07, 0x01, 0x01
        /*0010*/ 	.byte	0x02, 0x03, 0x00, 0x00, 0x02, 0x06, 0x01, 0x00, 0x04, 0x0b, 0x08, 0x00, 0x09, 0x00, 0x00, 0x00
        /*0020*/ 	.byte	0x00, 0x00, 0x00, 0x00


//--------------------- .nv.info._Z16scanHillisSteelePiS_i --------------------------
	.section	.nv.info._Z16scanHillisSteelePiS_i,"",@"SHT_CUDA_INFO"
	.sectionflags	@""
	.align	4


	//----- nvinfo : EIATTR_CUDA_API_VERSION
	.align		4
        /*0000*/ 	.byte	0x04, 0x37
        /*0002*/ 	.short	(.L_7 - .L_6)
.L_6:
        /*0004*/ 	.word	0x00000082


	//----- nvinfo : EIATTR_KPARAM_INFO
	.align		4
.L_7:
        /*0008*/ 	.byte	0x04, 0x17
        /*000a*/ 	.short	(.L_9 - .L_8)
.L_8:
        /*000c*/ 	.word	0x00000000
        /*0010*/ 	.short	0x0002
        /*0012*/ 	.short	0x0010
        /*0014*/ 	.byte	0x00, 0xf0, 0x11, 0x00


	//----- nvinfo : EIATTR_KPARAM_INFO
	.align		4
.L_9:
        /*0018*/ 	.byte	0x04, 0x17
        /*001a*/ 	.short	(.L_11 - .L_10)
.L_10:
        /*001c*/ 	.word	0x00000000
        /*0020*/ 	.short	0x0001
        /*0022*/ 	.short	0x0008
        /*0024*/ 	.byte	0x00, 0xf5, 0x21, 0x00


	//----- nvinfo : EIATTR_KPARAM_INFO
	.align		4
.L_11:
        /*0028*/ 	.byte	0x04, 0x17
        /*002a*/ 	.short	(.L_13 - .L_12)
.L_12:
        /*002c*/ 	.word	0x00000000
        /*0030*/ 	.short	0x0000
        /*0032*/ 	.short	0x0000
        /*0034*/ 	.byte	0x00, 0xf5, 0x21, 0x00


	//----- nvinfo : EIATTR_SPARSE_MMA_MASK
	.align		4
.L_13:
        /*0038*/ 	.byte	0x03, 0x50
        /*003a*/ 	.short	0x0000


	//----- nvinfo : EIATTR_MAXREG_COUNT
	.align		4
        /*003c*/ 	.byte	0x03, 0x1b
        /*003e*/ 	.short	0x00ff


	//----- nvinfo : EIATTR_NUM_BARRIERS
	.align		4
        /*0040*/ 	.byte	0x02, 0x4c
        /*0042*/ 	.byte	0x01
	.zero		1


	//----- nvinfo : EIATTR_MERCURY_ISA_VERSION
	.align		4
        /*0044*/ 	.byte	0x03, 0x5f
        /*0046*/ 	.short	0x0101


	//----- nvinfo : EIATTR_VRC_CTA_INIT_COUNT
	.align		4
        /*0048*/ 	.byte	0x02, 0x4a
	.zero		1
	.zero		1


	//----- nvinfo : EIATTR_EXIT_INSTR_OFFSETS
	.align		4
        /*004c*/ 	.byte	0x04, 0x1c
        /*004e*/ 	.short	(.L_15 - .L_14)


	//   ....[0]....
.L_14:
        /*0050*/ 	.word	0x00000390


	//----- nvinfo : EIATTR_CRS_STACK_SIZE
	.align		4
.L_15:
        /*0054*/ 	.byte	0x04, 0x1e
        /*0056*/ 	.short	(.L_17 - .L_16)
.L_16:
        /*0058*/ 	.word	0x00000000


	//----- nvinfo : EIATTR_CBANK_PARAM_SIZE
	.align		4
.L_17:
        /*005c*/ 	.byte	0x03, 0x19
        /*005e*/ 	.short	0x0014


	//----- nvinfo : EIATTR_PARAM_CBANK
	.align		4
        /*0060*/ 	.byte	0x04, 0x0a
        /*0062*/ 	.short	(.L_19 - .L_18)
	.align		4
.L_18:
        /*0064*/ 	.word	index@(.nv.constant0._Z16scanHillisSteelePiS_i)
        /*0068*/ 	.short	0x0380
        /*006a*/ 	.short	0x0014


	//----- nvinfo : EIATTR_SW_WAR
	.align		4
.L_19:
        /*006c*/ 	.byte	0x04, 0x36
        /*006e*/ 	.short	(.L_21 - .L_20)
.L_20:
        /*0070*/ 	.word	0x00000008
.L_21:


//--------------------- .nv.callgraph             --------------------------
	.section	.nv.callgraph,"",@"SHT_CUDA_CALLGRAPH"
	.align	4
	.sectionentsize	8
	.align		4
        /*0000*/ 	.word	0x00000000
	.align		4
        /*0004*/ 	.word	0xffffffff
	.align		4
        /*0008*/ 	.word	0x00000000
	.align		4
        /*000c*/ 	.word	0xfffffffe
	.align		4
        /*0010*/ 	.word	0x00000000
	.align		4
        /*0014*/ 	.word	0xfffffffd
	.align		4
        /*0018*/ 	.word	0x00000000
	.align		4
        /*001c*/ 	.word	0xfffffffc


//--------------------- .text._Z16scanHillisSteelePiS_i --------------------------
	.section	.text._Z16scanHillisSteelePiS_i,"ax",@progbits
	.align	128
        .global         _Z16scanHillisSteelePiS_i
        .type           _Z16scanHillisSteelePiS_i,@function
        .size           _Z16scanHillisSteelePiS_i,(.L_x_6 - _Z16scanHillisSteelePiS_i)
        .other          _Z16scanHillisSteelePiS_i,@"STO_CUDA_ENTRY STV_DEFAULT"
_Z16scanHillisSteelePiS_i:
.text._Z16scanHillisSteelePiS_i:
[----:B------:R-:W-:Y:S01]  /*0000*/  LDC R1, c[0x0][0x37c] ;  /* 0x0000df00ff017b82 */ /* 0x000fe20000000800 */
[----:B------:R-:W0:Y:S01]  /*0010*/  S2R R7, SR_TID.X ;  /* 0x0000000000077919 */ /* 0x000e220000002100 */
[----:B------:R-:W1:Y:S01]  /*0020*/  LDCU.64 UR6, c[0x0][0x358] ;  /* 0x00006b00ff0677ac */ /* 0x000e620008000a00 */
[----:B------:R-:W-:Y:S01]  /*0030*/  IMAD.MOV.U32 R0, RZ, RZ, RZ ;  /* 0x000000ffff007224 */ /* 0x000fe200078e00ff */
[----:B0-----:R-:W-:-:S13]  /*0040*/  ISETP.NE.AND P0, PT, R7, RZ, PT ;  /* 0x000000ff0700720c */ /* 0x001fda0003f05270 */
[----:B------:R-:W0:Y:S01]  /*0050*/  @P0 LDC.64 R2, c[0x0][0x388] ;  /* 0x0000e200ff020b82 */ /* 0x000e220000000a00 */
[----:B------:R-:W-:-:S04]  /*0060*/  @P0 VIADD R5, R7, 0xffffffff ;  /* 0xffffffff07050836 */ /* 0x000fc80000000000 */
[----:B0-----:R-:W-:-:S05]  /*0070*/  @P0 IMAD.WIDE.U32 R2, R5, 0x4, R2 ;  /* 0x0000000405020825 */ /* 0x001fca00078e0002 */
[----:B-1----:R-:W2:Y:S01]  /*0080*/  @P0 LDG.E R0, desc[UR6][R2.64] ;  /* 0x0000000602000981 */ /* 0x002ea2000c1e1900 */
[----:B------:R-:W0:Y:S01]  /*0090*/  S2UR UR5, SR_CgaCtaId ;  /* 0x00000000000579c3 */ /* 0x000e220000008800 */
[----:B------:R-:W-:Y:S01]  /*00a0*/  UMOV UR4, 0x400 ;  /* 0x0000040000047882 */ /* 0x000fe20000000000 */
[----:B------:R-:W-:Y:S01]  /*00b0*/  IMAD.MOV.U32 R4, RZ, RZ, RZ ;  /* 0x000000ffff047224 */ /* 0x000fe200078e00ff */
[----:B0-----:R-:W-:Y:S01]  /*00c0*/  ULEA UR4, UR5, UR4, 0x18 ;  /* 0x0000000405047291 */ /* 0x001fe2000f8ec0ff */
[----:B------:R-:W0:Y:S05]  /*00d0*/  LDCU UR5, c[0x0][0x390] ;  /* 0x00007200ff0577ac */ /* 0x000e2a0008000800 */
[----:B------:R-:W-:-:S02]  /*00e0*/  LEA R5, R7, UR4, 0x2 ;  /* 0x0000000407057c11 */ /* 0x000fc4000f8e10ff */
[----:B0-----:R-:W-:-:S04]  /*00f0*/  MOV R9, UR5 ;  /* 0x0000000500097c02 */ /* 0x001fc80008000f00 */
[----:B------:R-:W-:Y:S01]  /*0100*/  ISETP.GE.AND P0, PT, R9, 0x2, PT ;  /* 0x000000020900780c */ /* 0x000fe20003f06270 */
[----:B--2---:R0:W-:Y:S01]  /*0110*/  STS [R5], R0 ;  /* 0x0000000005007388 */ /* 0x0041e20000000800 */
[----:B------:R-:W-:Y:S11]  /*0120*/  BAR.SYNC.DEFER_BLOCKING 0x0 ;  /* 0x0000000000007b1d */ /* 0x000ff60000010000 */
[----:B------:R-:W-:Y:S05]  /*0130*/  @!P0 BRA `(.L_x_0) ;  /* 0x00000000007c8947 */ /* 0x000fea0003800000 */
[----:B0-----:R-:W-:Y:S01]  /*0140*/  HFMA2 R0, -RZ, RZ, 0, 0 ;  /* 0x00000000ff007431 */ /* 0x001fe200000001ff */
[----:B------:R-:W-:Y:S01]  /*0150*/  BSSY.RECONVERGENT B0, `(.L_x_0) ;  /* 0x000001d000007945 */ /* 0x000fe20003800200 */
[----:B------:R-:W-:Y:S01]  /*0160*/  IMAD.MOV.U32 R2, RZ, RZ, 0x1 ;  /* 0x00000001ff027424 */ /* 0x000fe200078e00ff */
[----:B------:R-:W0:Y:S06]  /*0170*/  LDCU UR5, c[0x0][0x390] ;  /* 0x00007200ff0577ac */ /* 0x000e2c0008000800 */
.L_x_4:
[----:B------:R-:W-:Y:S01]  /*0180*/  ISETP.GE.U32.AND P0, PT, R7, R2, PT ;  /* 0x000000020700720c */ /* 0x000fe20003f06070 */
[----:B------:R-:W-:Y:S01]  /*0190*/  BSSY.RECONVERGENT B1, `(.L_x_1) ;  /* 0x0000010000017945 */ /* 0x000fe20003800200 */
[----:B------:R-:W-:-:S11]  /*01a0*/  LOP3.LUT R4, R0, 0x1, RZ, 0x3c, !PT ;  /* 0x0000000100047812 */ /* 0x000fd600078e3cff */
[----:B-1----:R-:W-:Y:S05]  /*01b0*/  @!P0 BRA `(.L_x_2) ;  /* 0x0000000000248947 */ /* 0x002fea0003800000 */
[----:B0-----:R-:W-:-:S05]  /*01c0*/  MOV R9, UR5 ;  /* 0x0000000500097c02 */ /* 0x001fca0008000f00 */
[----:B------:R-:W-:-:S04]  /*01d0*/  IMAD R3, R0, R9, R7 ;  /* 0x0000000900037224 */ /* 0x000fc800078e0207 */
[----:B------:R-:W-:-:S05]  /*01e0*/  IMAD.IADD R3, R3, 0x1, -R2 ;  /* 0x0000000103037824 */ /* 0x000fca00078e0a02 */
[----:B------:R-:W-:-:S04]  /*01f0*/  LEA R3, R3, UR4, 0x2 ;  /* 0x0000000403037c11 */ /* 0x000fc8000f8e10ff */
[----:B------:R-:W-:Y:S02]  /*0200*/  LEA R0, R2, R3, 0x2 ;  /* 0x0000000302007211 */ /* 0x000fe400078e10ff */
[----:B------:R-:W-:Y:S04]  /*0210*/  LDS R3, [R3] ;  /* 0x0000000003037984 */ /* 0x000fe80000000800 */
[----:B------:R-:W0:Y:S02]  /*0220*/  LDS R0, [R0] ;  /* 0x0000000000007984 */ /* 0x000e240000000800 */
[----:B0-----:R-:W-:Y:S01]  /*0230*/  IMAD.IADD R6, R3, 0x1, R0 ;  /* 0x0000000103067824 */ /* 0x001fe200078e0200 */
[----:B------:R-:W-:Y:S06]  /*0240*/  BRA `(.L_x_3) ;  /* 0x0000000000107947 */ /* 0x000fec0003800000 */
.L_x_2:
[----:B0-----:R-:W-:-:S05]  /*0250*/  MOV R9, UR5 ;  /* 0x0000000500097c02 */ /* 0x001fca0008000f00 */
[----:B------:R-:W-:-:S04]  /*0260*/  IMAD R0, R0, R9, RZ ;  /* 0x0000000900007224 */ /* 0x000fc800078e02ff */
[----:B------:R-:W-:-:S05]  /*0270*/  IMAD R0, R0, 0x4, R5 ;  /* 0x0000000400007824 */ /* 0x000fca00078e0205 */
[----:B------:R0:W1:Y:S02]  /*0280*/  LDS R6, [R0] ;  /* 0x0000000000067984 */ /* 0x0000640000000800 */
.L_x_3:
[----:B------:R-:W-:Y:S05]  /*0290*/  BSYNC.RECONVERGENT B1 ;  /* 0x0000000000017941 */ /* 0x000fea0003800200 */
.L_x_1:
[----:B------:R-:W-:Y:S02]  /*02a0*/  IMAD.SHL.U32 R2, R2, 0x2, RZ ;  /* 0x0000000202027824 */ /* 0x000fe400078e00ff */
[----:B0-----:R-:W-:-:S03]  /*02b0*/  IMAD R0, R4, R9, RZ ;  /* 0x0000000904007224 */ /* 0x001fc600078e02ff */
[----:B------:R-:W-:Y:S02]  /*02c0*/  ISETP.GE.AND P0, PT, R2, R9, PT ;  /* 0x000000090200720c */ /* 0x000fe40003f06270 */
[----:B------:R-:W-:Y:S02]  /*02d0*/  LEA R3, R0, R5, 0x2 ;  /* 0x0000000500037211 */ /* 0x000fe400078e10ff */
[----:B------:R-:W-:-:S03]  /*02e0*/  MOV R0, R4 ;  /* 0x0000000400007202 */ /* 0x000fc60000000f00 */
[----:B-1----:R1:W-:Y:S01]  /*02f0*/  STS [R3], R6 ;  /* 0x0000000603007388 */ /* 0x0023e20000000800 */
[----:B------:R-:W-:Y:S06]  /*0300*/  BAR.SYNC.DEFER_BLOCKING 0x0 ;  /* 0x0000000000007b1d */ /* 0x000fec0000010000 */
[----:B------:R-:W-:Y:S05]  /*0310*/  @!P0 BRA `(.L_x_4) ;  /* 0xfffffffc00988947 */ /* 0x000fea000383ffff */
[----:B------:R-:W-:Y:S05]  /*0320*/  BSYNC.RECONVERGENT B0 ;  /* 0x0000000000007941 */ /* 0x000fea0003800200 */
.L_x_0:
[----:B------:R-:W-:Y:S01]  /*0330*/  IMAD R4, R4, R9, RZ ;  /* 0x0000000904047224 */ /* 0x000fe200078e02ff */
[----:B-1----:R-:W1:Y:S04]  /*0340*/  LDC.64 R2, c[0x0][0x380] ;  /* 0x0000e000ff027b82 */ /* 0x002e680000000a00 */
[----:B------:R-:W-:-:S05]  /*0350*/  LEA R4, R4, R5, 0x2 ;  /* 0x0000000504047211 */ /* 0x000fca00078e10ff */
[----:B0-----:R-:W0:Y:S01]  /*0360*/  LDS R5, [R4] ;  /* 0x0000000004057984 */ /* 0x001e220000000800 */
[----:B-1----:R-:W-:-:S05]  /*0370*/  IMAD.WIDE.U32 R2, R7, 0x4, R2 ;  /* 0x0000000407027825 */ /* 0x002fca00078e0002 */
[----:B0-----:R-:W-:Y:S01]  /*0380*/  STG.E desc[UR6][R2.64], R5 ;  /* 0x0000000502007986 */ /* 0x001fe2000c101906 */
[----:B------:R-:W-:Y:S05]  /*0390*/  EXIT ;  /* 0x000000000000794d */ /* 0x000fea0003800000 */
.L_x_5:
[----:B------:R-:W-:-:S00]  /*03a0*/  BRA `(.L_x_5) ;  /* 0xfffffffc00fc7947 */ /* 0x000fc0000383ffff */
[----:B------:R-:W-:-:S00]  /*03b0*/  NOP ;  /* 0x0000000000007918 */ /* 0x000fc00000000000 */
        /* <DEDUP_REMOVED lines=12> */
.L_x_6:


//--------------------- .nv.shared._Z16scanHillisSteelePiS_i --------------------------
	.section	.nv.shared._Z16scanHillisSteelePiS_i,"aw",@nobits
	.sectionflags	@""
	.align	16
	.zero		1024


//--------------------- .nv.shared.reserved.0     --------------------------
	.section	.nv.shared.reserved.0,"aw",@nobits
	.weak		__nv_reservedSMEM_offset_0_alias
	.size		__nv_reservedSMEM_offset_0_alias, 0, 64
	.other		__nv_reservedSMEM_offset_0_alias,@"STO_CUDA_RESERVED_SHARED STV_DEFAULT"
__nv_reservedSMEM_offset_0_alias:
	.zero		0
	.zero		64


//--------------------- .nv.constant0._Z16scanHillisSteelePiS_i --------------------------
	.section	.nv.constant0._Z16scanHillisSteelePiS_i,"a",@progbits
	.sectionflags	@""
	.align	4
.nv.constant0._Z16scanHillisSteelePiS_i:
	.zero		916


//--------------------- SYMBOLS --------------------------

	.type		.nv.reservedSmem.offset0,@object
	.size		.nv.reservedSmem.offset0,0x4
	.type		.nv.reservedSmem.cap,@object
	.size		.nv.reservedSmem.cap,0x4
